	.headerflags	@"EF_CUDA_TEXMODE_UNIFIED EF_CUDA_64BIT_ADDRESS EF_CUDA_ACCELERATORS EF_CUDA_SM90 EF_CUDA_VIRTUAL_SM(EF_CUDA_SM90)"
	.elftype	@"ET_EXEC"


//--------------------- .nv.info                  --------------------------
	.section	.nv.info,"",@"SHT_CUDA_INFO"
	.align	4


	//----- nvinfo : EIATTR_REGCOUNT
	.align		4
        /*0000*/ 	.byte	0x04, 0x2f
        /*0002*/ 	.short	(.L_1 - .L_0)
	.align		4
.L_0:
        /*0004*/ 	.word	index@(triton_poi_fused_convolution_relu_0)
        /*0008*/ 	.word	0x0000000a


	//----- nvinfo : EIATTR_MIN_STACK_SIZE
	.align		4
.L_1:
        /*000c*/ 	.byte	0x04, 0x12
        /*000e*/ 	.short	(.L_3 - .L_2)
	.align		4
.L_2:
        /*0010*/ 	.word	index@(triton_poi_fused_convolution_relu_0)
        /*0014*/ 	.word	0x00000000


	//----- nvinfo : EIATTR_FRAME_SIZE
	.align		4
.L_3:
        /*0018*/ 	.byte	0x04, 0x11
        /*001a*/ 	.short	(.L_5 - .L_4)
	.align		4
.L_4:
        /*001c*/ 	.word	index@(triton_poi_fused_convolution_relu_0)
        /*0020*/ 	.word	0x00000000


	//----- nvinfo : EIATTR_MIN_STACK_SIZE
	.align		4
.L_5:
        /*0024*/ 	.byte	0x04, 0x12
        /*0026*/ 	.short	(.L_7 - .L_6)
	.align		4
.L_6:
        /*0028*/ 	.word	index@(triton_poi_fused_convolution_relu_0)
        /*002c*/ 	.word	0x00000000
.L_7:


//--------------------- .nv.info.triton_poi_fused_convolution_relu_0 --------------------------
	.section	.nv.info.triton_poi_fused_convolution_relu_0,"",@"SHT_CUDA_INFO"
	.sectionflags	@""
	.align	4


	//----- nvinfo : EIATTR_CUDA_API_VERSION
	.align		4
        /*0000*/ 	.byte	0x04, 0x37
        /*0002*/ 	.short	(.L_9 - .L_8)
.L_8:
        /*0004*/ 	.word	0x0000007c


	//----- nvinfo : EIATTR_KPARAM_INFO
	.align		4
.L_9:
        /*0008*/ 	.byte	0x04, 0x17
        /*000a*/ 	.short	(.L_11 - .L_10)
.L_10:
        /*000c*/ 	.word	0x00000000
        /*0010*/ 	.short	0x0002
        /*0012*/ 	.short	0x0010
        /*0014*/ 	.byte	0x00, 0xf0, 0x11, 0x00


	//----- nvinfo : EIATTR_KPARAM_INFO
	.align		4
.L_11:
        /*0018*/ 	.byte	0x04, 0x17
        /*001a*/ 	.short	(.L_13 - .L_12)
.L_12:
        /*001c*/ 	.word	0x00000000
        /*0020*/ 	.short	0x0001
        /*0022*/ 	.short	0x0008
        /*0024*/ 	.byte	0x00, 0xf4, 0x21, 0x00


	//----- nvinfo : EIATTR_KPARAM_INFO
	.align		4
.L_13:
        /*0028*/ 	.byte	0x04, 0x17
        /*002a*/ 	.short	(.L_15 - .L_14)
.L_14:
        /*002c*/ 	.word	0x00000000
        /*0030*/ 	.short	0x0000
        /*0032*/ 	.short	0x0000
        /*0034*/ 	.byte	0x00, 0xf4, 0x21, 0x00


	//----- nvinfo : EIATTR_SPARSE_MMA_MASK
	.align		4
.L_15:
        /*0038*/ 	.byte	0x03, 0x50
        /*003a*/ 	.short	0x0000


	//----- nvinfo : EIATTR_MAXREG_COUNT
	.align		4
        /*003c*/ 	.byte	0x03, 0x1b
        /*003e*/ 	.short	0x00ff


	//----- nvinfo : EIATTR_EXIT_INSTR_OFFSETS
	.align		4
        /*0040*/ 	.byte	0x04, 0x1c
        /*0042*/ 	.short	(.L_17 - .L_16)


	//   ....[0]....
.L_16:
        /*0044*/ 	.word	0x000000f0


	//----- nvinfo : EIATTR_REQNTID
	.align		4
.L_17:
        /*0048*/ 	.byte	0x04, 0x10
        /*004a*/ 	.short	(.L_19 - .L_18)
.L_18:
        /*004c*/ 	.word	0x00000080
        /*0050*/ 	.word	0x00000001
        /*0054*/ 	.word	0x00000001


	//----- nvinfo : EIATTR_CBANK_PARAM_SIZE
	.align		4
.L_19:
        /*0058*/ 	.byte	0x03, 0x19
        /*005a*/ 	.short	0x0014


	//----- nvinfo : EIATTR_PARAM_CBANK
	.align		4
        /*005c*/ 	.byte	0x04, 0x0a
        /*005e*/ 	.short	(.L_21 - .L_20)
	.align		4
.L_20:
        /*0060*/ 	.word	index@(.nv.constant0.triton_poi_fused_convolution_relu_0)
        /*0064*/ 	.short	0x0210
        /*0066*/ 	.short	0x0014


	//----- nvinfo : EIATTR_SW_WAR
	.align		4
.L_21:
        /*0068*/ 	.byte	0x04, 0x36
        /*006a*/ 	.short	(.L_23 - .L_22)
.L_22:
        /*006c*/ 	.word	0x00000008
.L_23:


//--------------------- .nv.callgraph             --------------------------
	.section	.nv.callgraph,"",@"SHT_CUDA_CALLGRAPH"
	.align	4
	.sectionentsize	8
	.align		4
        /*0000*/ 	.word	0x00000000
	.align		4
        /*0004*/ 	.word	0xffffffff
	.align		4
        /*0008*/ 	.word	0x00000000
	.align		4
        /*000c*/ 	.word	0xfffffffe
	.align		4
        /*0010*/ 	.word	0x00000000
	.align		4
        /*0014*/ 	.word	0xfffffffd
	.align		4
        /*0018*/ 	.word	0x00000000
	.align		4
        /*001c*/ 	.word	0xfffffffc


//--------------------- .text.triton_poi_fused_convolution_relu_0 --------------------------
	.section	.text.triton_poi_fused_convolution_relu_0,"ax",@progbits
	.align	128
        .global         triton_poi_fused_convolution_relu_0
        .type           triton_poi_fused_convolution_relu_0,@function
        .size           triton_poi_fused_convolution_relu_0,(.L_x_1 - triton_poi_fused_convolution_relu_0)
        .other          triton_poi_fused_convolution_relu_0,@"STO_CUDA_ENTRY STV_DEFAULT"
triton_poi_fused_convolution_relu_0:
.text.triton_poi_fused_convolution_relu_0:
[----:B------:R-:W-:Y:S01]  /*0000*/  LDC R1, c[0x0][0x28] ;  /* 0x00000a00ff017b82 */ /* 0x000fe20000000800 */
[----:B------:R-:W1:Y:S07]  /*0010*/  S2R R0, SR_TID.X ;  /* 0x0000000000007919 */ /* 0x000e6e0000002100 */
[----:B------:R-:W2:Y:S01]  /*0020*/  LDC.64 R2, c[0x0][0x210] ;  /* 0x00008400ff027b82 */ /* 0x000ea20000000a00 */
[----:B------:R-:W-:Y:S01]  /*0030*/  ULDC.64 UR4, c[0x0][0x208] ;  /* 0x0000820000047ab9 */ /* 0x000fe20000000a00 */
[----:B------:R-:W3:Y:S06]  /*0040*/  S2R R7, SR_CTAID.X ;  /* 0x0000000000077919 */ /* 0x000eec0000002500 */
[----:B------:R-:W4:Y:S01]  /*0050*/  LDC.64 R4, c[0x0][0x218] ;  /* 0x00008600ff047b82 */ /* 0x000f220000000a00 */
[----:B-1----:R-:W-:Y:S01]  /*0060*/  LOP3.LUT R0, R0, 0x7f, RZ, 0xc0, !PT ;  /* 0x0000007f00007812 */ /* 0x002fe200078ec0ff */
[----:B----4-:R-:W4:Y:S03]  /*0070*/  LDG.E R5, desc[UR4][R4.64] ;  /* 0x0000000404057981 */ /* 0x010f26000c1e1900 */
[----:B---3--:R-:W-:-:S05]  /*0080*/  LEA R7, R7, R0, 0x7 ;  /* 0x0000000007077211 */ /* 0x008fca00078e38ff */
[----:B--2---:R-:W-:-:S05]  /*0090*/  IMAD.WIDE R2, R7, 0x4, R2 ;  /* 0x0000000407027825 */ /* 0x004fca00078e0202 */
[----:B------:R-:W4:Y:S02]  /*00a0*/  LDG.E R0, desc[UR4][R2.64] ;  /* 0x0000000402007981 */ /* 0x000f24000c1e1900 */
[C---:B----4-:R-:W-:Y:S01]  /*00b0*/  FADD R6, R0.reuse, R5 ;  /* 0x0000000500067221 */ /* 0x050fe20000000000 */
[----:B------:R-:W-:-:S04]  /*00c0*/  FSETP.GEU.AND P0, PT, R0, -R5, PT ;  /* 0x800000050000720b */ /* 0x000fc80003f0e000 */
[----:B------:R-:W-:-:S05]  /*00d0*/  FSEL R7, R6, RZ, P0 ;  /* 0x000000ff06077208 */ /* 0x000fca0000000000 */
[----:B------:R-:W-:Y:S01]  /*00e0*/  STG.E desc[UR4][R2.64], R7 ;  /* 0x0000000702007986 */ /* 0x000fe2000c101904 */
[----:B------:R-:W-:Y:S05]  /*00f0*/  EXIT ;  /* 0x000000000000794d */ /* 0x000fea0003800000 */
.L_x_0:
[----:B------:R-:W-:-:S00]  /*0100*/  BRA `(.L_x_0) ;  /* 0xfffffffc00fc7947 */ /* 0x000fc0000383ffff */
[----:B------:R-:W-:-:S00]  /*0110*/  NOP ;  /* 0x0000000000007918 */ /* 0x000fc00000000000 */
        /* <DEDUP_REMOVED lines=14> */
.L_x_1:


//--------------------- .nv.constant0.triton_poi_fused_convolution_relu_0 --------------------------
	.section	.nv.constant0.triton_poi_fused_convolution_relu_0,"a",@progbits
	.sectionflags	@""
	.align	4
.nv.constant0.triton_poi_fused_convolution_relu_0:
	.zero		548
